//
// Generated by NVIDIA NVVM Compiler
//
// Compiler Build ID: CL-36424714
// Cuda compilation tools, release 13.0, V13.0.88
// Based on NVVM 20.0.0
//

.version 9.0
.target sm_100
.address_size 64

	// .globl	_Z12matTransposePfS_i

.visible .entry _Z12matTransposePfS_i(
	.param .u64 .ptr .align 1 _Z12matTransposePfS_i_param_0,
	.param .u64 .ptr .align 1 _Z12matTransposePfS_i_param_1,
	.param .u32 _Z12matTransposePfS_i_param_2
)
{
	.reg .pred 	%p<2>;
	.reg .b32 	%r<15>;
	.reg .b32 	%f<2>;
	.reg .b64 	%rd<9>;

	ld.param.u64 	%rd1, [_Z12matTransposePfS_i_param_0];
	ld.param.u64 	%rd2, [_Z12matTransposePfS_i_param_1];
	ld.param.u32 	%r4, [_Z12matTransposePfS_i_param_2];
	mov.u32 	%r5, %ctaid.x;
	mov.u32 	%r6, %ntid.x;
	mov.u32 	%r7, %tid.x;
	mad.lo.s32 	%r1, %r5, %r6, %r7;
	mov.u32 	%r8, %ctaid.y;
	mov.u32 	%r9, %ntid.y;
	mov.u32 	%r10, %tid.y;
	mad.lo.s32 	%r11, %r8, %r9, %r10;
	max.s32 	%r12, %r1, %r11;
	setp.ge.s32 	%p1, %r12, %r4;
	@%p1 bra 	$L__BB0_2;
	cvta.to.global.u64 	%rd3, %rd1;
	cvta.to.global.u64 	%rd4, %rd2;
	mad.lo.s32 	%r13, %r4, %r1, %r11;
	mul.wide.s32 	%rd5, %r13, 4;
	add.s64 	%rd6, %rd3, %rd5;
	ld.global.f32 	%f1, [%rd6];
	mad.lo.s32 	%r14, %r4, %r11, %r1;
	mul.wide.s32 	%rd7, %r14, 4;
	add.s64 	%rd8, %rd4, %rd7;
	st.global.f32 	[%rd8], %f1;
$L__BB0_2:
	ret;

}


// ===== COMPILED SASS (sm_100) =====

	.target	sm_100

	.elftype	@"ET_EXEC"


//--------------------- .note.nv.tkinfo           --------------------------
	.section	.note.nv.tkinfo,"",@"SHT_NOTE"
	.sectionflags	@"SHF_NOTE_NV_TKINFO"
	.tkinfo
        /*0018*/ 	.word	0x00000002
        /*0030*/ 	.string	""
        /*0030*/ 	.string	"ptxas"
        /*0030*/ 	.string	"Cuda compilation tools, release 13.0, V13.0.88"
        /*0030*/ 	.string	"Build cuda_13.0.r13.0/compiler.36424714_0"
        /*0030*/ 	.string	"-arch sm_100 -m 64 "



//--------------------- .note.nv.cuinfo           --------------------------
	.section	.note.nv.cuinfo,"",@"SHT_NOTE"
	.sectionflags	@"SHF_NOTE_NV_CUINFO"
        /*0018*/ 	.short	0x0002
        /*001a*/ 	.short	0x0064
        /*001c*/ 	.short	0x0082
	.zero		2


//--------------------- .nv.info                  --------------------------
	.section	.nv.info,"",@"SHT_CUDA_INFO"
	.align	4


	//----- nvinfo : EIATTR_REGCOUNT
	.align		4
        /*0000*/ 	.byte	0x04, 0x2f
        /*0002*/ 	.short	(.L_1 - .L_0)
	.align		4
.L_0:
        /*0004*/ 	.word	index@(_Z12matTransposePfS_i)
        /*0008*/ 	.word	0x0000000a


	//----- nvinfo : EIATTR_FRAME_SIZE
	.align		4
.L_1:
        /*000c*/ 	.byte	0x04, 0x11
        /*000e*/ 	.short	(.L_3 - .L_2)
	.align		4
.L_2:
        /*0010*/ 	.word	index@(_Z12matTransposePfS_i)
        /*0014*/ 	.word	0x00000000


	//----- nvinfo : EIATTR_MIN_STACK_SIZE
	.align		4
.L_3:
        /*0018*/ 	.byte	0x04, 0x12
        /*001a*/ 	.short	(.L_5 - .L_4)
	.align		4
.L_4:
        /*001c*/ 	.word	index@(_Z12matTransposePfS_i)
        /*0020*/ 	.word	0x00000000
.L_5:


//--------------------- .nv.compat                --------------------------
	.section	.nv.compat,"",@"SHT_CUDA_COMPAT_INFO"
	.align	4
        /*0000*/ 	.byte	0x02, 0x09, 0x00, 0x00, 0x02, 0x02, 0x01, 0x00, 0x02, 0x05, 0x05, 0x00, 0x03, 0x07, 0x01, 0x01
        /*0010*/ 	.byte	0x02, 0x03, 0x00, 0x00, 0x02, 0x06, 0x01, 0x00, 0x04, 0x0b, 0x08, 0x00, 0x09, 0x00, 0x00, 0x00
        /*0020*/ 	.byte	0x00, 0x00, 0x00, 0x00


//--------------------- .nv.info._Z12matTransposePfS_i --------------------------
	.section	.nv.info._Z12matTransposePfS_i,"",@"SHT_CUDA_INFO"
	.sectionflags	@""
	.align	4


	//----- nvinfo : EIATTR_CUDA_API_VERSION
	.align		4
        /*0000*/ 	.byte	0x04, 0x37
        /*0002*/ 	.short	(.L_7 - .L_6)
.L_6:
        /*0004*/ 	.word	0x00000082


	//----- nvinfo : EIATTR_KPARAM_INFO
	.align		4
.L_7:
        /*0008*/ 	.byte	0x04, 0x17
        /*000a*/ 	.short	(.L_9 - .L_8)
.L_8:
        /*000c*/ 	.word	0x00000000
        /*0010*/ 	.short	0x0002
        /*0012*/ 	.short	0x0010
        /*0014*/ 	.byte	0x00, 0xf0, 0x11, 0x00


	//----- nvinfo : EIATTR_KPARAM_INFO
	.align		4
.L_9:
        /*0018*/ 	.byte	0x04, 0x17
        /*001a*/ 	.short	(.L_11 - .L_10)
.L_10:
        /*001c*/ 	.word	0x00000000
        /*0020*/ 	.short	0x0001
        /*0022*/ 	.short	0x0008
        /*0024*/ 	.byte	0x00, 0xf5, 0x21, 0x00


	//----- nvinfo : EIATTR_KPARAM_INFO
	.align		4
.L_11:
        /*0028*/ 	.byte	0x04, 0x17
        /*002a*/ 	.short	(.L_13 - .L_12)
.L_12:
        /*002c*/ 	.word	0x00000000
        /*0030*/ 	.short	0x0000
        /*0032*/ 	.short	0x0000
        /*0034*/ 	.byte	0x00, 0xf5, 0x21, 0x00


	//----- nvinfo : EIATTR_SPARSE_MMA_MASK
	.align		4
.L_13:
        /*0038*/ 	.byte	0x03, 0x50
        /*003a*/ 	.short	0x0000


	//----- nvinfo : EIATTR_MAXREG_COUNT
	.align		4
        /*003c*/ 	.byte	0x03, 0x1b
        /*003e*/ 	.short	0x00ff


	//----- nvinfo : EIATTR_MERCURY_ISA_VERSION
	.align		4
        /*0040*/ 	.byte	0x03, 0x5f
        /*0042*/ 	.short	0x0101


	//----- nvinfo : EIATTR_VRC_CTA_INIT_COUNT
	.align		4
        /*0044*/ 	.byte	0x02, 0x4a
	.zero		1
	.zero		1


	//----- nvinfo : EIATTR_EXIT_INSTR_OFFSETS
	.align		4
        /*0048*/ 	.byte	0x04, 0x1c
        /*004a*/ 	.short	(.L_15 - .L_14)


	//   ....[0]....
.L_14:
        /*004c*/ 	.word	0x000000c0


	//   ....[1]....
        /*0050*/ 	.word	0x00000160


	//----- nvinfo : EIATTR_CBANK_PARAM_SIZE
	.align		4
.L_15:
        /*0054*/ 	.byte	0x03, 0x19
        /*0056*/ 	.short	0x0014


	//----- nvinfo : EIATTR_PARAM_CBANK
	.align		4
        /*0058*/ 	.byte	0x04, 0x0a
        /*005a*/ 	.short	(.L_17 - .L_16)
	.align		4
.L_16:
        /*005c*/ 	.word	index@(.nv.constant0._Z12matTransposePfS_i)
        /*0060*/ 	.short	0x0380
        /*0062*/ 	.short	0x0014


	//----- nvinfo : EIATTR_SW_WAR
	.align		4
.L_17:
        /*0064*/ 	.byte	0x04, 0x36
        /*0066*/ 	.short	(.L_19 - .L_18)
.L_18:
        /*0068*/ 	.word	0x00000008
.L_19:


//--------------------- .nv.callgraph             --------------------------
	.section	.nv.callgraph,"",@"SHT_CUDA_CALLGRAPH"
	.align	4
	.sectionentsize	8
	.align		4
        /*0000*/ 	.word	0x00000000
	.align		4
        /*0004*/ 	.word	0xffffffff
	.align		4
        /*0008*/ 	.word	0x00000000
	.align		4
        /*000c*/ 	.word	0xfffffffe
	.align		4
        /*0010*/ 	.word	0x00000000
	.align		4
        /*0014*/ 	.word	0xfffffffd
	.align		4
        /*0018*/ 	.word	0x00000000
	.align		4
        /*001c*/ 	.word	0xfffffffc


//--------------------- .text._Z12matTransposePfS_i --------------------------
	.section	.text._Z12matTransposePfS_i,"ax",@progbits
	.align	128
        .global         _Z12matTransposePfS_i
        .type           _Z12matTransposePfS_i,@function
        .size           _Z12matTransposePfS_i,(.L_x_1 - _Z12matTransposePfS_i)
        .other          _Z12matTransposePfS_i,@"STO_CUDA_ENTRY STV_DEFAULT"
_Z12matTransposePfS_i:
.text._Z12matTransposePfS_i:
[----:B------:R-:W-:Y:S01]  /*0000*/  LDC R1, c[0x0][0x37c] ;  /* 0x0000df00ff017b82 */ /* 0x000fe20000000800 */
[----:B------:R-:W0:Y:S07]  /*0010*/  S2R R3, SR_TID.X ;  /* 0x0000000000037919 */ /* 0x000e2e0000002100 */
[----:B------:R-:W0:Y:S01]  /*0020*/  LDC R0, c[0x0][0x360] ;  /* 0x0000d800ff007b82 */ /* 0x000e220000000800 */
[----:B------:R-:W1:Y:S01]  /*0030*/  LDCU UR6, c[0x0][0x390] ;  /* 0x00007200ff0677ac */ /* 0x000e620008000800 */
[----:B------:R-:W2:Y:S06]  /*0040*/  S2R R2, SR_TID.Y ;  /* 0x0000000000027919 */ /* 0x000eac0000002200 */
[----:B------:R-:W0:Y:S08]  /*0050*/  S2UR UR4, SR_CTAID.X ;  /* 0x00000000000479c3 */ /* 0x000e300000002500 */
[----:B------:R-:W2:Y:S08]  /*0060*/  S2UR UR5, SR_CTAID.Y ;  /* 0x00000000000579c3 */ /* 0x000eb00000002600 */
[----:B------:R-:W2:Y:S01]  /*0070*/  LDC R7, c[0x0][0x364] ;  /* 0x0000d900ff077b82 */ /* 0x000ea20000000800 */
[----:B0-----:R-:W-:-:S02]  /*0080*/  IMAD R0, R0, UR4, R3 ;  /* 0x0000000400007c24 */ /* 0x001fc4000f8e0203 */
[----:B--2---:R-:W-:-:S05]  /*0090*/  IMAD R7, R7, UR5, R2 ;  /* 0x0000000507077c24 */ /* 0x004fca000f8e0202 */
[----:B------:R-:W-:-:S04]  /*00a0*/  VIMNMX R2, PT, PT, R0, R7, !PT ;  /* 0x0000000700027248 */ /* 0x000fc80007fe0100 */
[----:B-1----:R-:W-:-:S13]  /*00b0*/  ISETP.GE.AND P0, PT, R2, UR6, PT ;  /* 0x0000000602007c0c */ /* 0x002fda000bf06270 */
[----:B------:R-:W-:Y:S05]  /*00c0*/  @P0 EXIT ;  /* 0x000000000000094d */ /* 0x000fea0003800000 */
[----:B------:R-:W0:Y:S01]  /*00d0*/  LDC.64 R2, c[0x0][0x380] ;  /* 0x0000e000ff027b82 */ /* 0x000e220000000a00 */
[----:B------:R-:W1:Y:S01]  /*00e0*/  LDCU.64 UR4, c[0x0][0x358] ;  /* 0x00006b00ff0477ac */ /* 0x000e620008000a00 */
[----:B------:R-:W-:-:S04]  /*00f0*/  IMAD R5, R0, UR6, R7 ;  /* 0x0000000600057c24 */ /* 0x000fc8000f8e0207 */
[----:B0-----:R-:W-:Y:S02]  /*0100*/  IMAD.WIDE R2, R5, 0x4, R2 ;  /* 0x0000000405027825 */ /* 0x001fe400078e0202 */
[----:B------:R-:W0:Y:S04]  /*0110*/  LDC.64 R4, c[0x0][0x388] ;  /* 0x0000e200ff047b82 */ /* 0x000e280000000a00 */
[----:B-1----:R-:W2:Y:S01]  /*0120*/  LDG.E R3, desc[UR4][R2.64] ;  /* 0x0000000402037981 */ /* 0x002ea2000c1e1900 */
[----:B------:R-:W-:-:S04]  /*0130*/  IMAD R7, R7, UR6, R0 ;  /* 0x0000000607077c24 */ /* 0x000fc8000f8e0200 */
[----:B0-----:R-:W-:-:S05]  /*0140*/  IMAD.WIDE R4, R7, 0x4, R4 ;  /* 0x0000000407047825 */ /* 0x001fca00078e0204 */
[----:B--2---:R-:W-:Y:S01]  /*0150*/  STG.E desc[UR4][R4.64], R3 ;  /* 0x0000000304007986 */ /* 0x004fe2000c101904 */
[----:B------:R-:W-:Y:S05]  /*0160*/  EXIT ;  /* 0x000000000000794d */ /* 0x000fea0003800000 */
.L_x_0:
[----:B------:R-:W-:-:S00]  /*0170*/  BRA `(.L_x_0) ;  /* 0xfffffffc00fc7947 */ /* 0x000fc0000383ffff */
[----:B------:R-:W-:-:S00]  /*0180*/  NOP ;  /* 0x0000000000007918 */ /* 0x000fc00000000000 */
[----:B------:R-:W-:-:S00]  /*0190*/  NOP ;  /* 0x0000000000007918 */ /* 0x000fc00000000000 */
[----:B------:R-:W-:-:S00]  /*01a0*/  NOP ;  /* 0x0000000000007918 */ /* 0x000fc00000000000 */
[----:B------:R-:W-:-:S00]  /*01b0*/  NOP ;  /* 0x0000000000007918 */ /* 0x000fc00000000000 */
[----:B------:R-:W-:-:S00]  /*01c0*/  NOP ;  /* 0x0000000000007918 */ /* 0x000fc00000000000 */
[----:B------:R-:W-:-:S00]  /*01d0*/  NOP ;  /* 0x0000000000007918 */ /* 0x000fc00000000000 */
[----:B------:R-:W-:-:S00]  /*01e0*/  NOP ;  /* 0x0000000000007918 */ /* 0x000fc00000000000 */
[----:B------:R-:W-:-:S00]  /*01f0*/  NOP ;  /* 0x0000000000007918 */ /* 0x000fc00000000000 */
.L_x_1:


//--------------------- .nv.shared.reserved.0     --------------------------
	.section	.nv.shared.reserved.0,"aw",@nobits
	.weak		__nv_reservedSMEM_offset_0_alias
	.size		__nv_reservedSMEM_offset_0_alias, 0, 64
	.other		__nv_reservedSMEM_offset_0_alias,@"STO_CUDA_RESERVED_SHARED STV_DEFAULT"
__nv_reservedSMEM_offset_0_alias:
	.zero		0
	.zero		64


//--------------------- .nv.constant0._Z12matTransposePfS_i --------------------------
	.section	.nv.constant0._Z12matTransposePfS_i,"a",@progbits
	.sectionflags	@""
	.align	4
.nv.constant0._Z12matTransposePfS_i:
	.zero		916


//--------------------- SYMBOLS --------------------------

	.type		.nv.reservedSmem.offset0,@object
	.size		.nv.reservedSmem.offset0,0x4
